	.headerflags	@"EF_CUDA_TEXMODE_UNIFIED EF_CUDA_64BIT_ADDRESS EF_CUDA_ACCELERATORS EF_CUDA_SM90 EF_CUDA_VIRTUAL_SM(EF_CUDA_SM90)"
	.elftype	@"ET_EXEC"


//--------------------- .nv.info                  --------------------------
	.section	.nv.info,"",@"SHT_CUDA_INFO"
	.align	4


	//----- nvinfo : EIATTR_REGCOUNT
	.align		4
        /*0000*/ 	.byte	0x04, 0x2f
        /*0002*/ 	.short	(.L_3 - .L_2)
	.align		4
.L_2:
        /*0004*/ 	.word	index@(triton_poi_fused__native_batch_norm_legit_no_training_relu_12)
        /*0008*/ 	.word	0x00000020


	//----- nvinfo : EIATTR_MIN_STACK_SIZE
	.align		4
.L_3:
        /*000c*/ 	.byte	0x04, 0x12
        /*000e*/ 	.short	(.L_5 - .L_4)
	.align		4
.L_4:
        /*0010*/ 	.word	index@(triton_poi_fused__native_batch_norm_legit_no_training_relu_12)
        /*0014*/ 	.word	0x00000000


	//----- nvinfo : EIATTR_FRAME_SIZE
	.align		4
.L_5:
        /*0018*/ 	.byte	0x04, 0x11
        /*001a*/ 	.short	(.L_7 - .L_6)
	.align		4
.L_6:
        /*001c*/ 	.word	index@(triton_poi_fused__native_batch_norm_legit_no_training_relu_12)
        /*0020*/ 	.word	0x00000000


	//----- nvinfo : EIATTR_MIN_STACK_SIZE
	.align		4
.L_7:
        /*0024*/ 	.byte	0x04, 0x12
        /*0026*/ 	.short	(.L_9 - .L_8)
	.align		4
.L_8:
        /*0028*/ 	.word	index@(triton_poi_fused__native_batch_norm_legit_no_training_relu_12)
        /*002c*/ 	.word	0x00000000
.L_9:


//--------------------- .nv.info.triton_poi_fused__native_batch_norm_legit_no_training_relu_12 --------------------------
	.section	.nv.info.triton_poi_fused__native_batch_norm_legit_no_training_relu_12,"",@"SHT_CUDA_INFO"
	.sectionflags	@""
	.align	4


	//----- nvinfo : EIATTR_CUDA_API_VERSION
	.align		4
        /*0000*/ 	.byte	0x04, 0x37
        /*0002*/ 	.short	(.L_11 - .L_10)
.L_10:
        /*0004*/ 	.word	0x0000007c


	//----- nvinfo : EIATTR_KPARAM_INFO
	.align		4
.L_11:
        /*0008*/ 	.byte	0x04, 0x17
        /*000a*/ 	.short	(.L_13 - .L_12)
.L_12:
        /*000c*/ 	.word	0x00000000
        /*0010*/ 	.short	0x0006
        /*0012*/ 	.short	0x0030
        /*0014*/ 	.byte	0x00, 0xf0, 0x11, 0x00


	//----- nvinfo : EIATTR_KPARAM_INFO
	.align		4
.L_13:
        /*0018*/ 	.byte	0x04, 0x17
        /*001a*/ 	.short	(.L_15 - .L_14)
.L_14:
        /*001c*/ 	.word	0x00000000
        /*0020*/ 	.short	0x0005
        /*0022*/ 	.short	0x0028
        /*0024*/ 	.byte	0x00, 0xf4, 0x21, 0x00


	//----- nvinfo : EIATTR_KPARAM_INFO
	.align		4
.L_15:
        /*0028*/ 	.byte	0x04, 0x17
        /*002a*/ 	.short	(.L_17 - .L_16)
.L_16:
        /*002c*/ 	.word	0x00000000
        /*0030*/ 	.short	0x0004
        /*0032*/ 	.short	0x0020
        /*0034*/ 	.byte	0x00, 0xf4, 0x21, 0x00


	//----- nvinfo : EIATTR_KPARAM_INFO
	.align		4
.L_17:
        /*0038*/ 	.byte	0x04, 0x17
        /*003a*/ 	.short	(.L_19 - .L_18)
.L_18:
        /*003c*/ 	.word	0x00000000
        /*0040*/ 	.short	0x0003
        /*0042*/ 	.short	0x0018
        /*0044*/ 	.byte	0x00, 0xf4, 0x21, 0x00


	//----- nvinfo : EIATTR_KPARAM_INFO
	.align		4
.L_19:
        /*0048*/ 	.byte	0x04, 0x17
        /*004a*/ 	.short	(.L_21 - .L_20)
.L_20:
        /*004c*/ 	.word	0x00000000
        /*0050*/ 	.short	0x0002
        /*0052*/ 	.short	0x0010
        /*0054*/ 	.byte	0x00, 0xf4, 0x21, 0x00


	//----- nvinfo : EIATTR_KPARAM_INFO
	.align		4
.L_21:
        /*0058*/ 	.byte	0x04, 0x17
        /*005a*/ 	.short	(.L_23 - .L_22)
.L_22:
        /*005c*/ 	.word	0x00000000
        /*0060*/ 	.short	0x0001
        /*0062*/ 	.short	0x0008
        /*0064*/ 	.byte	0x00, 0xf4, 0x21, 0x00


	//----- nvinfo : EIATTR_KPARAM_INFO
	.align		4
.L_23:
        /*0068*/ 	.byte	0x04, 0x17
        /*006a*/ 	.short	(.L_25 - .L_24)
.L_24:
        /*006c*/ 	.word	0x00000000
        /*0070*/ 	.short	0x0000
        /*0072*/ 	.short	0x0000
        /*0074*/ 	.byte	0x00, 0xf4, 0x21, 0x00


	//----- nvinfo : EIATTR_SPARSE_MMA_MASK
	.align		4
.L_25:
        /*0078*/ 	.byte	0x03, 0x50
        /*007a*/ 	.short	0x0000


	//----- nvinfo : EIATTR_MAXREG_COUNT
	.align		4
        /*007c*/ 	.byte	0x03, 0x1b
        /*007e*/ 	.short	0x00ff


	//----- nvinfo : EIATTR_EXIT_INSTR_OFFSETS
	.align		4
        /*0080*/ 	.byte	0x04, 0x1c
        /*0082*/ 	.short	(.L_27 - .L_26)


	//   ....[0]....
.L_26:
        /*0084*/ 	.word	0x00000710


	//----- nvinfo : EIATTR_REQNTID
	.align		4
.L_27:
        /*0088*/ 	.byte	0x04, 0x10
        /*008a*/ 	.short	(.L_29 - .L_28)
.L_28:
        /*008c*/ 	.word	0x00000080
        /*0090*/ 	.word	0x00000001
        /*0094*/ 	.word	0x00000001


	//----- nvinfo : EIATTR_CBANK_PARAM_SIZE
	.align		4
.L_29:
        /*0098*/ 	.byte	0x03, 0x19
        /*009a*/ 	.short	0x0034


	//----- nvinfo : EIATTR_PARAM_CBANK
	.align		4
        /*009c*/ 	.byte	0x04, 0x0a
        /*009e*/ 	.short	(.L_31 - .L_30)
	.align		4
.L_30:
        /*00a0*/ 	.word	index@(.nv.constant0.triton_poi_fused__native_batch_norm_legit_no_training_relu_12)
        /*00a4*/ 	.short	0x0210
        /*00a6*/ 	.short	0x0034


	//----- nvinfo : EIATTR_SW_WAR
	.align		4
.L_31:
        /*00a8*/ 	.byte	0x04, 0x36
        /*00aa*/ 	.short	(.L_33 - .L_32)
.L_32:
        /*00ac*/ 	.word	0x00000008
.L_33:


//--------------------- .nv.callgraph             --------------------------
	.section	.nv.callgraph,"",@"SHT_CUDA_CALLGRAPH"
	.align	4
	.sectionentsize	8
	.align		4
        /*0000*/ 	.word	0x00000000
	.align		4
        /*0004*/ 	.word	0xffffffff
	.align		4
        /*0008*/ 	.word	0x00000000
	.align		4
        /*000c*/ 	.word	0xfffffffe
	.align		4
        /*0010*/ 	.word	0x00000000
	.align		4
        /*0014*/ 	.word	0xfffffffd
	.align		4
        /*0018*/ 	.word	0x00000000
	.align		4
        /*001c*/ 	.word	0xfffffffc


//--------------------- .nv.constant4             --------------------------
	.section	.nv.constant4,"a",@progbits
	.align	8
	.align		8
.nv.constant4:
        /*0000*/ 	.dword	_$_str
	.align		8
        /*0008*/ 	.dword	_$_str_$_2


//--------------------- .text.triton_poi_fused__native_batch_norm_legit_no_training_relu_12 --------------------------
	.section	.text.triton_poi_fused__native_batch_norm_legit_no_training_relu_12,"ax",@progbits
	.align	128
        .global         triton_poi_fused__native_batch_norm_legit_no_training_relu_12
        .type           triton_poi_fused__native_batch_norm_legit_no_training_relu_12,@function
        .size           triton_poi_fused__native_batch_norm_legit_no_training_relu_12,(.L_x_1 - triton_poi_fused__native_batch_norm_legit_no_training_relu_12)
        .other          triton_poi_fused__native_batch_norm_legit_no_training_relu_12,@"STO_CUDA_ENTRY STV_DEFAULT"
triton_poi_fused__native_batch_norm_legit_no_training_relu_12:
.text.triton_poi_fused__native_batch_norm_legit_no_training_relu_12:
[----:B------:R-:W-:Y:S01]  /*0000*/  LDC R1, c[0x0][0x28] ;  /* 0x00000a00ff017b82 */ /* 0x000fe20000000800 */
[----:B------:R-:W1:Y:S07]  /*0010*/  S2R R0, SR_TID.X ;  /* 0x0000000000007919 */ /* 0x000e6e0000002100 */
[----:B------:R-:W2:Y:S01]  /*0020*/  LDC.64 R4, c[0x0][0x220] ;  /* 0x00008800ff047b82 */ /* 0x000ea20000000a00 */
[----:B------:R-:W-:Y:S01]  /*0030*/  ULDC.64 UR4, c[0x0][0x208] ;  /* 0x0000820000047ab9 */ /* 0x000fe20000000a00 */
[----:B------:R-:W3:Y:S06]  /*0040*/  S2R R7, SR_CTAID.X ;  /* 0x0000000000077919 */ /* 0x000eec0000002500 */
[----:B------:R-:W4:Y:S08]  /*0050*/  LDC.64 R12, c[0x0][0x218] ;  /* 0x00008600ff0c7b82 */ /* 0x000f300000000a00 */
[----:B------:R-:W5:Y:S08]  /*0060*/  LDC.64 R22, c[0x0][0x210] ;  /* 0x00008400ff167b82 */ /* 0x000f700000000a00 */
[----:B------:R-:W5:Y:S01]  /*0070*/  LDC.64 R20, c[0x0][0x228] ;  /* 0x00008a00ff147b82 */ /* 0x000f620000000a00 */
[----:B-1----:R-:W-:-:S07]  /*0080*/  SHF.L.U32 R0, R0, 0x2, RZ ;  /* 0x0000000200007819 */ /* 0x002fce00000006ff */
[----:B------:R-:W1:Y:S01]  /*0090*/  LDC.64 R24, c[0x0][0x230] ;  /* 0x00008c00ff187b82 */ /* 0x000e620000000a00 */
[----:B---3--:R-:W-:Y:S02]  /*00a0*/  SHF.R.S32.HI R3, RZ, 0x15, R7 ;  /* 0x00000015ff037819 */ /* 0x008fe40000011407 */
[----:B------:R-:W-:Y:S02]  /*00b0*/  LOP3.LUT R0, R0, 0x1fc, RZ, 0xc0, !PT ;  /* 0x000001fc00007812 */ /* 0x000fe400078ec0ff */
[----:B------:R-:W-:Y:S02]  /*00c0*/  SGXT R3, R3, 0x1 ;  /* 0x000000010303781a */ /* 0x000fe40000000200 */
[----:B------:R-:W-:-:S04]  /*00d0*/  LEA R0, R7, R0, 0xa ;  /* 0x0000000007007211 */ /* 0x000fc800078e50ff */
[----:B------:R-:W-:-:S04]  /*00e0*/  LEA.HI R3, R3, R0, RZ, 0x7 ;  /* 0x0000000003037211 */ /* 0x000fc800078f38ff */
[----:B------:R-:W-:-:S04]  /*00f0*/  LOP3.LUT R3, R3, 0xffffff80, RZ, 0xc0, !PT ;  /* 0xffffff8003037812 */ /* 0x000fc800078ec0ff */
[----:B------:R-:W-:-:S05]  /*0100*/  IADD3 R3, R0, -R3, RZ ;  /* 0x8000000300037210 */ /* 0x000fca0007ffe0ff */
[----:B--2---:R-:W-:-:S06]  /*0110*/  IMAD.WIDE R4, R3, 0x4, R4 ;  /* 0x0000000403047825 */ /* 0x004fcc00078e0204 */
[----:B------:R-:W2:Y:S01]  /*0120*/  LDG.E.EL.128 R4, desc[UR4][R4.64] ;  /* 0x0000000404047981 */ /* 0x000ea2000c2e1d00 */
[----:B----4-:R-:W-:-:S04]  /*0130*/  IMAD.WIDE R12, R3, 0x4, R12 ;  /* 0x00000004030c7825 */ /* 0x010fc800078e020c */
[----:B-----5:R-:W-:Y:S02]  /*0140*/  IMAD.WIDE R22, R0, 0x4, R22 ;  /* 0x0000000400167825 */ /* 0x020fe400078e0216 */
[----:B------:R-:W3:Y:S02]  /*0150*/  LDG.E.EL.128 R12, desc[UR4][R12.64] ;  /* 0x000000040c0c7981 */ /* 0x000ee4000c2e1d00 */
[C---:B0-----:R-:W-:Y:S02]  /*0160*/  IMAD.WIDE R20, R3.reuse, 0x4, R20 ;  /* 0x0000000403147825 */ /* 0x041fe400078e0214 */
[----:B------:R-:W3:Y:S02]  /*0170*/  LDG.E.128 R16, desc[UR4][R22.64+0x800] ;  /* 0x0008000416107981 */ /* 0x000ee4000c1e1d00 */
[----:B-1----:R-:W-:-:S04]  /*0180*/  IMAD.WIDE R24, R3, 0x4, R24 ;  /* 0x0000000403187825 */ /* 0x002fc800078e0218 */
[----:B--2---:R-:W-:Y:S01]  /*0190*/  FADD R6, R6, 9.9999997473787516356e-06 ;  /* 0x3727c5ac06067421 */ /* 0x004fe20000000000 */
[----:B------:R-:W-:Y:S01]  /*01a0*/  FADD R2, R4, 9.9999997473787516356e-06 ;  /* 0x3727c5ac04027421 */ /* 0x000fe20000000000 */
[----:B------:R-:W-:-:S03]  /*01b0*/  FADD R8, R5, 9.9999997473787516356e-06 ;  /* 0x3727c5ac05087421 */ /* 0x000fc60000000000 */
[----:B------:R-:W0:Y:S08]  /*01c0*/  MUFU.SQRT R26, R2 ;  /* 0x00000002001a7308 */ /* 0x000e300000002000 */
[----:B------:R-:W1:Y:S01]  /*01d0*/  MUFU.SQRT R6, R6 ;  /* 0x0000000600067308 */ /* 0x000e620000002000 */
[----:B0-----:R-:W-:-:S07]  /*01e0*/  FSETP.GT.AND P0, PT, R26, 8.50705917302346158658e+37, PT ;  /* 0x7e8000001a00780b */ /* 0x001fce0003f04000 */
[----:B------:R0:W2:Y:S01]  /*01f0*/  MUFU.SQRT R27, R8 ;  /* 0x00000008001b7308 */ /* 0x0000a20000002000 */
[----:B------:R-:W-:Y:S02]  /*0200*/  FSETP.GEU.AND P3, PT, R26, 1.175494350822287508e-38, PT ;  /* 0x008000001a00780b */ /* 0x000fe40003f6e000 */
[C---:B-1----:R-:W-:Y:S02]  /*0210*/  FSETP.GT.AND P2, PT, R6.reuse, 8.50705917302346158658e+37, PT ;  /* 0x7e8000000600780b */ /* 0x042fe40003f44000 */
[----:B------:R-:W-:Y:S01]  /*0220*/  FSETP.GEU.AND P5, PT, R6, 1.175494350822287508e-38, PT ;  /* 0x008000000600780b */ /* 0x000fe20003fae000 */
[----:B------:R-:W-:Y:S01]  /*0230*/  HFMA2.MMA R2, -RZ, RZ, 1.625, 0 ;  /* 0x3e800000ff027435 */ /* 0x000fe200000001ff */
[----:B0-----:R-:W4:Y:S01]  /*0240*/  LDG.E.128 R8, desc[UR4][R22.64] ;  /* 0x0000000416087981 */ /* 0x001f22000c1e1d00 */
[----:B------:R-:W-:Y:S01]  /*0250*/  @P0 FMUL R26, R26, 0.25 ;  /* 0x3e8000001a1a0820 */ /* 0x000fe20000400000 */
[----:B--2---:R-:W-:-:S05]  /*0260*/  FSETP.GT.AND P1, PT, R27, 8.50705917302346158658e+37, PT ;  /* 0x7e8000001b00780b */ /* 0x004fca0003f24000 */
[----:B------:R-:W-:Y:S01]  /*0270*/  @!P3 FMUL R26, R26, 16777216 ;  /* 0x4b8000001a1ab820 */ /* 0x000fe20000400000 */
[C---:B------:R-:W-:Y:S01]  /*0280*/  FSETP.GEU.AND P4, PT, R27.reuse, 1.175494350822287508e-38, PT ;  /* 0x008000001b00780b */ /* 0x040fe20003f8e000 */
[----:B------:R-:W-:Y:S02]  /*0290*/  @P2 FMUL R6, R6, 0.25 ;  /* 0x3e80000006062820 */ /* 0x000fe40000400000 */
[----:B------:R0:W1:Y:S01]  /*02a0*/  MUFU.RCP R5, R26 ;  /* 0x0000001a00057308 */ /* 0x0000620000001000 */
[----:B------:R-:W2:Y:S01]  /*02b0*/  LDG.E.EL.128 R20, desc[UR4][R20.64] ;  /* 0x0000000414147981 */ /* 0x000ea2000c2e1d00 */
[----:B------:R-:W-:Y:S02]  /*02c0*/  @!P5 FMUL R6, R6, 16777216 ;  /* 0x4b8000000606d820 */ /* 0x000fe40000400000 */
[----:B------:R-:W-:-:S04]  /*02d0*/  @P1 FMUL R27, R27, 0.25 ;  /* 0x3e8000001b1b1820 */ /* 0x000fc80000400000 */
[----:B------:R-:W5:Y:S02]  /*02e0*/  MUFU.RCP R6, R6 ;  /* 0x0000000600067308 */ /* 0x000f640000001000 */
[----:B------:R-:W-:Y:S01]  /*02f0*/  @!P4 FMUL R27, R27, 16777216 ;  /* 0x4b8000001b1bc820 */ /* 0x000fe20000400000 */
[----:B0-----:R-:W-:-:S05]  /*0300*/  FSEL R26, R2, 1, P0 ;  /* 0x3f800000021a7808 */ /* 0x001fca0000000000 */
[----:B------:R0:W-:Y:S01]  /*0310*/  MUFU.RCP R4, R27 ;  /* 0x0000001b00047308 */ /* 0x0001e20000001000 */
[----:B------:R-:W-:Y:S01]  /*0320*/  @!P3 FMUL R26, R26, 16777216 ;  /* 0x4b8000001a1ab820 */ /* 0x000fe20000400000 */
[----:B0-----:R-:W-:-:S03]  /*0330*/  FSEL R27, R2, 1, P2 ;  /* 0x3f800000021b7808 */ /* 0x001fc60001000000 */
[----:B-1----:R-:W-:Y:S02]  /*0340*/  FMUL R3, R5, R26 ;  /* 0x0000001a05037220 */ /* 0x002fe40000400000 */
[----:B------:R-:W-:-:S04]  /*0350*/  @!P5 FMUL R27, R27, 16777216 ;  /* 0x4b8000001b1bd820 */ /* 0x000fc80000400000 */
[----:B-----5:R-:W-:Y:S02]  /*0360*/  FMUL R5, R6, R27 ;  /* 0x0000001b06057220 */ /* 0x020fe40000400000 */
[----:B------:R-:W2:Y:S01]  /*0370*/  LDG.E.EL.128 R24, desc[UR4][R24.64] ;  /* 0x0000000418187981 */ /* 0x000ea2000c2e1d00 */
[----:B------:R-:W-:-:S04]  /*0380*/  FADD R7, R7, 9.9999997473787516356e-06 ;  /* 0x3727c5ac07077421 */ /* 0x000fc80000000000 */
[----:B------:R0:W1:Y:S01]  /*0390*/  MUFU.SQRT R28, R7 ;  /* 0x00000007001c7308 */ /* 0x0000620000002000 */
[----:B------:R-:W-:Y:S01]  /*03a0*/  FSEL R29, R2, 1, P1 ;  /* 0x3f800000021d7808 */ /* 0x000fe20000800000 */
[----:B0-----:R-:W0:Y:S01]  /*03b0*/  LDC.64 R6, c[0x0][0x238] ;  /* 0x00008e00ff067b82 */ /* 0x001e220000000a00 */
[C---:B-1----:R-:W-:Y:S02]  /*03c0*/  FSETP.GT.AND P0, PT, R28.reuse, 8.50705917302346158658e+37, PT ;  /* 0x7e8000001c00780b */ /* 0x042fe40003f04000 */
[----:B------:R-:W-:-:S11]  /*03d0*/  FSETP.GEU.AND P1, PT, R28, 1.175494350822287508e-38, PT ;  /* 0x008000001c00780b */ /* 0x000fd60003f2e000 */
[----:B------:R-:W-:-:S04]  /*03e0*/  @P0 FMUL R28, R28, 0.25 ;  /* 0x3e8000001c1c0820 */ /* 0x000fc80000400000 */
[----:B------:R-:W-:Y:S01]  /*03f0*/  @!P1 FMUL R28, R28, 16777216 ;  /* 0x4b8000001c1c9820 */ /* 0x000fe20000400000 */
[----:B------:R-:W-:-:S05]  /*0400*/  @!P4 FMUL R29, R29, 16777216 ;  /* 0x4b8000001d1dc820 */ /* 0x000fca0000400000 */
[----:B------:R-:W1:Y:S01]  /*0410*/  MUFU.RCP R28, R28 ;  /* 0x0000001c001c7308 */ /* 0x000e620000001000 */
[----:B------:R-:W-:Y:S01]  /*0420*/  FMUL R4, R4, R29 ;  /* 0x0000001d04047220 */ /* 0x000fe20000400000 */
[----:B------:R-:W-:-:S05]  /*0430*/  FSEL R29, R2, 1, P0 ;  /* 0x3f800000021d7808 */ /* 0x000fca0000000000 */
[----:B------:R-:W-:Y:S01]  /*0440*/  @!P1 FMUL R29, R29, 16777216 ;  /* 0x4b8000001d1d9820 */ /* 0x000fe20000400000 */
[----:B---3--:R-:W-:Y:S01]  /*0450*/  FADD R19, R19, -R15 ;  /* 0x8000000f13137221 */ /* 0x008fe20000000000 */
[----:B------:R-:W-:Y:S01]  /*0460*/  FADD R16, R16, -R12 ;  /* 0x8000000c10107221 */ /* 0x000fe20000000000 */
[----:B------:R-:W-:Y:S01]  /*0470*/  FADD R18, R18, -R14 ;  /* 0x8000000e12127221 */ /* 0x000fe20000000000 */
[----:B-1----:R-:W-:Y:S01]  /*0480*/  FMUL R2, R28, R29 ;  /* 0x0000001d1c027220 */ /* 0x002fe20000400000 */
[----:B------:R-:W-:Y:S01]  /*0490*/  FADD R17, R17, -R13 ;  /* 0x8000000d11117221 */ /* 0x000fe20000000000 */
[----:B----4-:R-:W-:Y:S01]  /*04a0*/  FADD R11, R11, -R15 ;  /* 0x8000000f0b0b7221 */ /* 0x010fe20000000000 */
[----:B------:R-:W-:Y:S01]  /*04b0*/  FADD R8, R8, -R12 ;  /* 0x8000000c08087221 */ /* 0x000fe20000000000 */
[----:B------:R-:W-:Y:S02]  /*04c0*/  FADD R12, R10, -R14 ;  /* 0x8000000e0a0c7221 */ /* 0x000fe40000000000 */
[C---:B------:R-:W-:Y:S01]  /*04d0*/  FMUL R10, R2.reuse, R11 ;  /* 0x0000000b020a7220 */ /* 0x040fe20000400000 */
[----:B------:R-:W-:Y:S01]  /*04e0*/  FMUL R2, R2, R19 ;  /* 0x0000001302027220 */ /* 0x000fe20000400000 */
[----:B------:R-:W-:Y:S01]  /*04f0*/  FADD R9, R9, -R13 ;  /* 0x8000000d09097221 */ /* 0x000fe20000000000 */
[C---:B------:R-:W-:Y:S01]  /*0500*/  FMUL R11, R5.reuse, R12 ;  /* 0x0000000c050b7220 */ /* 0x040fe20000400000 */
[----:B------:R-:W-:Y:S01]  /*0510*/  FMUL R5, R5, R18 ;  /* 0x0000001205057220 */ /* 0x000fe20000400000 */
[C---:B------:R-:W-:Y:S01]  /*0520*/  FMUL R15, R3.reuse, R8 ;  /* 0x00000008030f7220 */ /* 0x040fe20000400000 */
[C---:B------:R-:W-:Y:S01]  /*0530*/  FMUL R8, R4.reuse, R17 ;  /* 0x0000001104087220 */ /* 0x040fe20000400000 */
[----:B------:R-:W-:Y:S01]  /*0540*/  FMUL R13, R3, R16 ;  /* 0x00000010030d7220 */ /* 0x000fe20000400000 */
[----:B------:R-:W-:Y:S01]  /*0550*/  FMUL R12, R4, R9 ;  /* 0x00000009040c7220 */ /* 0x000fe20000400000 */
[----:B--2---:R-:W-:Y:S01]  /*0560*/  FFMA R2, R23, R2, R27 ;  /* 0x0000000217027223 */ /* 0x004fe2000000001b */
[----:B------:R-:W-:Y:S01]  /*0570*/  FFMA R5, R22, R5, R26 ;  /* 0x0000000516057223 */ /* 0x000fe2000000001a */
[----:B------:R-:W-:Y:S01]  /*0580*/  FFMA R8, R21, R8, R25 ;  /* 0x0000000815087223 */ /* 0x000fe20000000019 */
[----:B------:R-:W-:Y:S01]  /*0590*/  FFMA R10, R23, R10, R27 ;  /* 0x0000000a170a7223 */ /* 0x000fe2000000001b */
[C-C-:B------:R-:W-:Y:S01]  /*05a0*/  FFMA R3, R20.reuse, R15, R24.reuse ;  /* 0x0000000f14037223 */ /* 0x140fe20000000018 */
[----:B------:R-:W-:Y:S01]  /*05b0*/  FFMA R4, R20, R13, R24 ;  /* 0x0000000d14047223 */ /* 0x000fe20000000018 */
[----:B------:R-:W-:Y:S01]  /*05c0*/  FFMA R9, R21, R12, R25 ;  /* 0x0000000c15097223 */ /* 0x000fe20000000019 */
[----:B------:R-:W-:Y:S01]  /*05d0*/  FFMA R22, R22, R11, R26 ;  /* 0x0000000b16167223 */ /* 0x000fe2000000001a */
[----:B------:R-:W-:Y:S01]  /*05e0*/  FSETP.GEU.AND P6, PT, R2, RZ, PT ;  /* 0x000000ff0200720b */ /* 0x000fe20003fce000 */
[----:B0-----:R-:W-:Y:S01]  /*05f0*/  IMAD.WIDE R12, R0, 0x4, R6 ;  /* 0x00000004000c7825 */ /* 0x001fe200078e0206 */
[----:B------:R-:W-:-:S02]  /*0600*/  FSETP.GEU.AND P5, PT, R5, RZ, PT ;  /* 0x000000ff0500720b */ /* 0x000fc40003fae000 */
[----:B------:R-:W-:Y:S02]  /*0610*/  FSETP.GEU.AND P4, PT, R8, RZ, PT ;  /* 0x000000ff0800720b */ /* 0x000fe40003f8e000 */
[----:B------:R-:W-:Y:S02]  /*0620*/  FSETP.GEU.AND P3, PT, R10, RZ, PT ;  /* 0x000000ff0a00720b */ /* 0x000fe40003f6e000 */
[----:B------:R-:W-:Y:S02]  /*0630*/  SEL R7, R2, RZ, P6 ;  /* 0x000000ff02077207 */ /* 0x000fe40003000000 */
[----:B------:R-:W-:Y:S02]  /*0640*/  FSETP.GEU.AND P0, PT, R4, RZ, PT ;  /* 0x000000ff0400720b */ /* 0x000fe40003f0e000 */
[----:B------:R-:W-:Y:S02]  /*0650*/  FSETP.GEU.AND P2, PT, R22, RZ, PT ;  /* 0x000000ff1600720b */ /* 0x000fe40003f4e000 */
[----:B------:R-:W-:-:S02]  /*0660*/  FSETP.GEU.AND P1, PT, R9, RZ, PT ;  /* 0x000000ff0900720b */ /* 0x000fc40003f2e000 */
[----:B------:R-:W-:Y:S02]  /*0670*/  FSETP.GEU.AND P6, PT, R3, RZ, PT ;  /* 0x000000ff0300720b */ /* 0x000fe40003fce000 */
[----:B------:R-:W-:Y:S02]  /*0680*/  SEL R6, R5, RZ, P5 ;  /* 0x000000ff05067207 */ /* 0x000fe40002800000 */
[----:B------:R-:W-:Y:S02]  /*0690*/  SEL R5, R8, RZ, P4 ;  /* 0x000000ff08057207 */ /* 0x000fe40002000000 */
[----:B------:R-:W-:Y:S02]  /*06a0*/  SEL R11, R10, RZ, P3 ;  /* 0x000000ff0a0b7207 */ /* 0x000fe40001800000 */
[----:B------:R-:W-:Y:S02]  /*06b0*/  SEL R10, R22, RZ, P2 ;  /* 0x000000ff160a7207 */ /* 0x000fe40001000000 */
[----:B------:R-:W-:-:S02]  /*06c0*/  SEL R9, R9, RZ, P1 ;  /* 0x000000ff09097207 */ /* 0x000fc40000800000 */
[----:B------:R-:W-:Y:S02]  /*06d0*/  SEL R8, R3, RZ, P6 ;  /* 0x000000ff03087207 */ /* 0x000fe40003000000 */
[----:B------:R-:W-:-:S03]  /*06e0*/  SEL R4, R4, RZ, P0 ;  /* 0x000000ff04047207 */ /* 0x000fc60000000000 */
[----:B------:R-:W-:Y:S04]  /*06f0*/  STG.E.128 desc[UR4][R12.64], R8 ;  /* 0x000000080c007986 */ /* 0x000fe8000c101d04 */
[----:B------:R-:W-:Y:S01]  /*0700*/  STG.E.128 desc[UR4][R12.64+0x800], R4 ;  /* 0x000800040c007986 */ /* 0x000fe2000c101d04 */
[----:B------:R-:W-:Y:S05]  /*0710*/  EXIT ;  /* 0x000000000000794d */ /* 0x000fea0003800000 */
.L_x_0:
[----:B------:R-:W-:-:S00]  /*0720*/  BRA `(.L_x_0) ;  /* 0xfffffffc00fc7947 */ /* 0x000fc0000383ffff */
[----:B------:R-:W-:-:S00]  /*0730*/  NOP ;  /* 0x0000000000007918 */ /* 0x000fc00000000000 */
        /* <DEDUP_REMOVED lines=12> */
.L_x_1:


//--------------------- .nv.global.init           --------------------------
	.section	.nv.global.init,"aw",@progbits
.nv.global.init:
	.type		_$_str,@object
	.size		_$_str,(_$_str_$_2 - _$_str)
_$_str:
        /*0000*/ 	.byte	0x5f, 0x5f, 0x43, 0x55, 0x44, 0x41, 0x5f, 0x46, 0x54, 0x5a, 0x00
	.type		_$_str_$_2,@object
	.size		_$_str_$_2,(.L_1 - _$_str_$_2)
_$_str_$_2:
        /*000b*/ 	.byte	0x5f, 0x5f, 0x43, 0x55, 0x44, 0x41, 0x5f, 0x50, 0x52, 0x45, 0x43, 0x5f, 0x53, 0x51, 0x52, 0x54
        /*001b*/ 	.byte	0x00
.L_1:


//--------------------- .nv.constant0.triton_poi_fused__native_batch_norm_legit_no_training_relu_12 --------------------------
	.section	.nv.constant0.triton_poi_fused__native_batch_norm_legit_no_training_relu_12,"a",@progbits
	.sectionflags	@""
	.align	4
.nv.constant0.triton_poi_fused__native_batch_norm_legit_no_training_relu_12:
	.zero		580
